//
// Generated by NVIDIA NVVM Compiler
//
// Compiler Build ID: CL-36424714
// Cuda compilation tools, release 13.0, V13.0.88
// Based on NVVM 20.0.0
//

.version 9.0
.target sm_100
.address_size 64

	// .globl	_Z28maxAlongChannelsSharedMemoryPfS_iiii
.extern .shared .align 16 .b8 sharedMemory[];

.visible .entry _Z28maxAlongChannelsSharedMemoryPfS_iiii(
	.param .u64 .ptr .align 1 _Z28maxAlongChannelsSharedMemoryPfS_iiii_param_0,
	.param .u64 .ptr .align 1 _Z28maxAlongChannelsSharedMemoryPfS_iiii_param_1,
	.param .u32 _Z28maxAlongChannelsSharedMemoryPfS_iiii_param_2,
	.param .u32 _Z28maxAlongChannelsSharedMemoryPfS_iiii_param_3,
	.param .u32 _Z28maxAlongChannelsSharedMemoryPfS_iiii_param_4,
	.param .u32 _Z28maxAlongChannelsSharedMemoryPfS_iiii_param_5
)
{
	.reg .pred 	%p<6>;
	.reg .b32 	%r<22>;
	.reg .b32 	%f<5>;
	.reg .b64 	%rd<9>;

	ld.param.u64 	%rd2, [_Z28maxAlongChannelsSharedMemoryPfS_iiii_param_0];
	ld.param.u64 	%rd1, [_Z28maxAlongChannelsSharedMemoryPfS_iiii_param_1];
	ld.param.u32 	%r9, [_Z28maxAlongChannelsSharedMemoryPfS_iiii_param_3];
	ld.param.u32 	%r10, [_Z28maxAlongChannelsSharedMemoryPfS_iiii_param_4];
	ld.param.u32 	%r11, [_Z28maxAlongChannelsSharedMemoryPfS_iiii_param_5];
	cvta.to.global.u64 	%rd3, %rd2;
	mov.u32 	%r1, %ctaid.x;
	mov.u32 	%r12, %ctaid.y;
	mov.u32 	%r13, %ctaid.z;
	mov.u32 	%r2, %tid.x;
	mad.lo.s32 	%r14, %r9, %r1, %r2;
	mul.lo.s32 	%r3, %r11, %r10;
	mad.lo.s32 	%r4, %r11, %r12, %r13;
	mad.lo.s32 	%r15, %r3, %r14, %r4;
	mul.wide.s32 	%rd4, %r15, 4;
	add.s64 	%rd5, %rd3, %rd4;
	ld.global.f32 	%f2, [%rd5];
	shl.b32 	%r16, %r2, 2;
	mov.u32 	%r17, sharedMemory;
	add.s32 	%r5, %r17, %r16;
	st.shared.f32 	[%r5], %f2;
	bar.sync 	0;
	mov.u32 	%r21, %ntid.x;
	setp.lt.u32 	%p1, %r21, 2;
	@%p1 bra 	$L__BB0_5;
$L__BB0_1:
	mov.u32 	%r7, %r21;
	shr.u32 	%r21, %r7, 1;
	setp.ge.u32 	%p2, %r2, %r21;
	@%p2 bra 	$L__BB0_4;
	shl.b32 	%r18, %r21, 2;
	add.s32 	%r19, %r5, %r18;
	ld.shared.f32 	%f1, [%r19];
	ld.shared.f32 	%f3, [%r5];
	setp.leu.f32 	%p3, %f1, %f3;
	@%p3 bra 	$L__BB0_4;
	st.shared.f32 	[%r5], %f1;
$L__BB0_4:
	bar.sync 	0;
	setp.gt.u32 	%p4, %r7, 3;
	@%p4 bra 	$L__BB0_1;
$L__BB0_5:
	setp.ne.s32 	%p5, %r2, 0;
	@%p5 bra 	$L__BB0_7;
	ld.shared.f32 	%f4, [sharedMemory];
	mad.lo.s32 	%r20, %r3, %r1, %r4;
	cvta.to.global.u64 	%rd6, %rd1;
	mul.wide.s32 	%rd7, %r20, 4;
	add.s64 	%rd8, %rd6, %rd7;
	st.global.f32 	[%rd8], %f4;
$L__BB0_7:
	ret;

}


// ===== COMPILED SASS (sm_100) =====

	.target	sm_100

	.elftype	@"ET_EXEC"


//--------------------- .note.nv.tkinfo           --------------------------
	.section	.note.nv.tkinfo,"",@"SHT_NOTE"
	.sectionflags	@"SHF_NOTE_NV_TKINFO"
	.tkinfo
        /*0018*/ 	.word	0x00000002
        /*0030*/ 	.string	""
        /*0030*/ 	.string	"ptxas"
        /*0030*/ 	.string	"Cuda compilation tools, release 13.0, V13.0.88"
        /*0030*/ 	.string	"Build cuda_13.0.r13.0/compiler.36424714_0"
        /*0030*/ 	.string	"-arch sm_100 -m 64 "



//--------------------- .note.nv.cuinfo           --------------------------
	.section	.note.nv.cuinfo,"",@"SHT_NOTE"
	.sectionflags	@"SHF_NOTE_NV_CUINFO"
        /*0018*/ 	.short	0x0002
        /*001a*/ 	.short	0x0064
        /*001c*/ 	.short	0x0082
	.zero		2


//--------------------- .nv.info                  --------------------------
	.section	.nv.info,"",@"SHT_CUDA_INFO"
	.align	4


	//----- nvinfo : EIATTR_REGCOUNT
	.align		4
        /*0000*/ 	.byte	0x04, 0x2f
        /*0002*/ 	.short	(.L_1 - .L_0)
	.align		4
.L_0:
        /*0004*/ 	.word	index@(_Z28maxAlongChannelsSharedMemoryPfS_iiii)
        /*0008*/ 	.word	0x0000000c


	//----- nvinfo : EIATTR_FRAME_SIZE
	.align		4
.L_1:
        /*000c*/ 	.byte	0x04, 0x11
        /*000e*/ 	.short	(.L_3 - .L_2)
	.align		4
.L_2:
        /*0010*/ 	.word	index@(_Z28maxAlongChannelsSharedMemoryPfS_iiii)
        /*0014*/ 	.word	0x00000000


	//----- nvinfo : EIATTR_MIN_STACK_SIZE
	.align		4
.L_3:
        /*0018*/ 	.byte	0x04, 0x12
        /*001a*/ 	.short	(.L_5 - .L_4)
	.align		4
.L_4:
        /*001c*/ 	.word	index@(_Z28maxAlongChannelsSharedMemoryPfS_iiii)
        /*0020*/ 	.word	0x00000000
.L_5:


//--------------------- .nv.compat                --------------------------
	.section	.nv.compat,"",@"SHT_CUDA_COMPAT_INFO"
	.align	4
        /*0000*/ 	.byte	0x02, 0x09, 0x00, 0x00, 0x02, 0x02, 0x01, 0x00, 0x02, 0x05, 0x05, 0x00, 0x03, 0x07, 0x01, 0x01
        /*0010*/ 	.byte	0x02, 0x03, 0x00, 0x00, 0x02, 0x06, 0x01, 0x00, 0x04, 0x0b, 0x08, 0x00, 0x09, 0x00, 0x00, 0x00
        /*0020*/ 	.byte	0x00, 0x00, 0x00, 0x00


//--------------------- .nv.info._Z28maxAlongChannelsSharedMemoryPfS_iiii --------------------------
	.section	.nv.info._Z28maxAlongChannelsSharedMemoryPfS_iiii,"",@"SHT_CUDA_INFO"
	.sectionflags	@""
	.align	4


	//----- nvinfo : EIATTR_CUDA_API_VERSION
	.align		4
        /*0000*/ 	.byte	0x04, 0x37
        /*0002*/ 	.short	(.L_7 - .L_6)
.L_6:
        /*0004*/ 	.word	0x00000082


	//----- nvinfo : EIATTR_KPARAM_INFO
	.align		4
.L_7:
        /*0008*/ 	.byte	0x04, 0x17
        /*000a*/ 	.short	(.L_9 - .L_8)
.L_8:
        /*000c*/ 	.word	0x00000000
        /*0010*/ 	.short	0x0005
        /*0012*/ 	.short	0x001c
        /*0014*/ 	.byte	0x00, 0xf0, 0x11, 0x00


	//----- nvinfo : EIATTR_KPARAM_INFO
	.align		4
.L_9:
        /*0018*/ 	.byte	0x04, 0x17
        /*001a*/ 	.short	(.L_11 - .L_10)
.L_10:
        /*001c*/ 	.word	0x00000000
        /*0020*/ 	.short	0x0004
        /*0022*/ 	.short	0x0018
        /*0024*/ 	.byte	0x00, 0xf0, 0x11, 0x00


	//----- nvinfo : EIATTR_KPARAM_INFO
	.align		4
.L_11:
        /*0028*/ 	.byte	0x04, 0x17
        /*002a*/ 	.short	(.L_13 - .L_12)
.L_12:
        /*002c*/ 	.word	0x00000000
        /*0030*/ 	.short	0x0003
        /*0032*/ 	.short	0x0014
        /*0034*/ 	.byte	0x00, 0xf0, 0x11, 0x00


	//----- nvinfo : EIATTR_KPARAM_INFO
	.align		4
.L_13:
        /*0038*/ 	.byte	0x04, 0x17
        /*003a*/ 	.short	(.L_15 - .L_14)
.L_14:
        /*003c*/ 	.word	0x00000000
        /*0040*/ 	.short	0x0002
        /*0042*/ 	.short	0x0010
        /*0044*/ 	.byte	0x00, 0xf0, 0x11, 0x00


	//----- nvinfo : EIATTR_KPARAM_INFO
	.align		4
.L_15:
        /*0048*/ 	.byte	0x04, 0x17
        /*004a*/ 	.short	(.L_17 - .L_16)
.L_16:
        /*004c*/ 	.word	0x00000000
        /*0050*/ 	.short	0x0001
        /*0052*/ 	.short	0x0008
        /*0054*/ 	.byte	0x00, 0xf5, 0x21, 0x00


	//----- nvinfo : EIATTR_KPARAM_INFO
	.align		4
.L_17:
        /*0058*/ 	.byte	0x04, 0x17
        /*005a*/ 	.short	(.L_19 - .L_18)
.L_18:
        /*005c*/ 	.word	0x00000000
        /*0060*/ 	.short	0x0000
        /*0062*/ 	.short	0x0000
        /*0064*/ 	.byte	0x00, 0xf5, 0x21, 0x00


	//----- nvinfo : EIATTR_SPARSE_MMA_MASK
	.align		4
.L_19:
        /*0068*/ 	.byte	0x03, 0x50
        /*006a*/ 	.short	0x0000


	//----- nvinfo : EIATTR_MAXREG_COUNT
	.align		4
        /*006c*/ 	.byte	0x03, 0x1b
        /*006e*/ 	.short	0x00ff


	//----- nvinfo : EIATTR_NUM_BARRIERS
	.align		4
        /*0070*/ 	.byte	0x02, 0x4c
        /*0072*/ 	.byte	0x01
	.zero		1


	//----- nvinfo : EIATTR_MERCURY_ISA_VERSION
	.align		4
        /*0074*/ 	.byte	0x03, 0x5f
        /*0076*/ 	.short	0x0101


	//----- nvinfo : EIATTR_VRC_CTA_INIT_COUNT
	.align		4
        /*0078*/ 	.byte	0x02, 0x4a
	.zero		1
	.zero		1


	//----- nvinfo : EIATTR_EXIT_INSTR_OFFSETS
	.align		4
        /*007c*/ 	.byte	0x04, 0x1c
        /*007e*/ 	.short	(.L_21 - .L_20)


	//   ....[0]....
.L_20:
        /*0080*/ 	.word	0x00000280


	//   ....[1]....
        /*0084*/ 	.word	0x00000310


	//----- nvinfo : EIATTR_CRS_STACK_SIZE
	.align		4
.L_21:
        /*0088*/ 	.byte	0x04, 0x1e
        /*008a*/ 	.short	(.L_23 - .L_22)
.L_22:
        /*008c*/ 	.word	0x00000000


	//----- nvinfo : EIATTR_CBANK_PARAM_SIZE
	.align		4
.L_23:
        /*0090*/ 	.byte	0x03, 0x19
        /*0092*/ 	.short	0x0020


	//----- nvinfo : EIATTR_PARAM_CBANK
	.align		4
        /*0094*/ 	.byte	0x04, 0x0a
        /*0096*/ 	.short	(.L_25 - .L_24)
	.align		4
.L_24:
        /*0098*/ 	.word	index@(.nv.constant0._Z28maxAlongChannelsSharedMemoryPfS_iiii)
        /*009c*/ 	.short	0x0380
        /*009e*/ 	.short	0x0020


	//----- nvinfo : EIATTR_SW_WAR
	.align		4
.L_25:
        /*00a0*/ 	.byte	0x04, 0x36
        /*00a2*/ 	.short	(.L_27 - .L_26)
.L_26:
        /*00a4*/ 	.word	0x00000008
.L_27:


//--------------------- .nv.callgraph             --------------------------
	.section	.nv.callgraph,"",@"SHT_CUDA_CALLGRAPH"
	.align	4
	.sectionentsize	8
	.align		4
        /*0000*/ 	.word	0x00000000
	.align		4
        /*0004*/ 	.word	0xffffffff
	.align		4
        /*0008*/ 	.word	0x00000000
	.align		4
        /*000c*/ 	.word	0xfffffffe
	.align		4
        /*0010*/ 	.word	0x00000000
	.align		4
        /*0014*/ 	.word	0xfffffffd
	.align		4
        /*0018*/ 	.word	0x00000000
	.align		4
        /*001c*/ 	.word	0xfffffffc


//--------------------- .text._Z28maxAlongChannelsSharedMemoryPfS_iiii --------------------------
	.section	.text._Z28maxAlongChannelsSharedMemoryPfS_iiii,"ax",@progbits
	.align	128
        .global         _Z28maxAlongChannelsSharedMemoryPfS_iiii
        .type           _Z28maxAlongChannelsSharedMemoryPfS_iiii,@function
        .size           _Z28maxAlongChannelsSharedMemoryPfS_iiii,(.L_x_5 - _Z28maxAlongChannelsSharedMemoryPfS_iiii)
        .other          _Z28maxAlongChannelsSharedMemoryPfS_iiii,@"STO_CUDA_ENTRY STV_DEFAULT"
_Z28maxAlongChannelsSharedMemoryPfS_iiii:
.text._Z28maxAlongChannelsSharedMemoryPfS_iiii:
[----:B------:R-:W-:Y:S01]  /*0000*/  LDC R1, c[0x0][0x37c] ;  /* 0x0000df00ff017b82 */ /* 0x000fe20000000800 */
[----:B------:R-:W0:Y:S07]  /*0010*/  S2R R4, SR_CTAID.Z ;  /* 0x0000000000047919 */ /* 0x000e2e0000002700 */
[----:B------:R-:W-:Y:S01]  /*0020*/  S2UR UR8, SR_CTAID.X ;  /* 0x00000000000879c3 */ /* 0x000fe20000002500 */
[----:B------:R-:W1:Y:S01]  /*0030*/  LDCU.64 UR6, c[0x0][0x358] ;  /* 0x00006b00ff0677ac */ /* 0x000e620008000a00 */
[----:B------:R-:W2:Y:S06]  /*0040*/  S2R R9, SR_TID.X ;  /* 0x0000000000097919 */ /* 0x000eac0000002100 */
[----:B------:R-:W3:Y:S08]  /*0050*/  LDC.64 R6, c[0x0][0x398] ;  /* 0x0000e600ff067b82 */ /* 0x000ef00000000a00 */
[----:B------:R-:W0:Y:S08]  /*0060*/  S2UR UR4, SR_CTAID.Y ;  /* 0x00000000000479c3 */ /* 0x000e300000002600 */
[----:B------:R-:W2:Y:S08]  /*0070*/  LDC R0, c[0x0][0x394] ;  /* 0x0000e500ff007b82 */ /* 0x000eb00000000800 */
[----:B------:R-:W4:Y:S01]  /*0080*/  LDC.64 R2, c[0x0][0x380] ;  /* 0x0000e000ff027b82 */ /* 0x000f220000000a00 */
[----:B---3--:R-:W-:-:S02]  /*0090*/  IMAD R5, R7, R6, RZ ;  /* 0x0000000607057224 */ /* 0x008fc400078e02ff */
[----:B0-----:R-:W-:Y:S02]  /*00a0*/  IMAD R4, R7, UR4, R4 ;  /* 0x0000000407047c24 */ /* 0x001fe4000f8e0204 */
[----:B--2---:R-:W-:-:S04]  /*00b0*/  IMAD R0, R0, UR8, R9 ;  /* 0x0000000800007c24 */ /* 0x004fc8000f8e0209 */
[----:B------:R-:W-:-:S04]  /*00c0*/  IMAD R7, R0, R5, R4 ;  /* 0x0000000500077224 */ /* 0x000fc800078e0204 */
[----:B----4-:R-:W-:-:S06]  /*00d0*/  IMAD.WIDE R2, R7, 0x4, R2 ;  /* 0x0000000407027825 */ /* 0x010fcc00078e0202 */
[----:B-1----:R-:W2:Y:S01]  /*00e0*/  LDG.E R2, desc[UR6][R2.64] ;  /* 0x0000000602027981 */ /* 0x002ea2000c1e1900 */
[----:B------:R-:W0:Y:S01]  /*00f0*/  S2UR UR5, SR_CgaCtaId ;  /* 0x00000000000579c3 */ /* 0x000e220000008800 */
[----:B------:R-:W-:Y:S02]  /*0100*/  UMOV UR4, 0x400 ;  /* 0x0000040000047882 */ /* 0x000fe40000000000 */
[----:B0-----:R-:W-:-:S06]  /*0110*/  ULEA UR4, UR5, UR4, 0x18 ;  /* 0x0000000405047291 */ /* 0x001fcc000f8ec0ff */
[----:B------:R-:W-:-:S05]  /*0120*/  LEA R7, R9, UR4, 0x2 ;  /* 0x0000000409077c11 */ /* 0x000fca000f8e10ff */
[----:B------:R-:W0:Y:S02]  /*0130*/  LDCU UR4, c[0x0][0x360] ;  /* 0x00006c00ff0477ac */ /* 0x000e240008000800 */
[----:B0-----:R-:W-:Y:S01]  /*0140*/  UISETP.GE.U32.AND UP0, UPT, UR4, 0x2, UPT ;  /* 0x000000020400788c */ /* 0x001fe2000bf06070 */
[----:B--2---:R0:W-:Y:S01]  /*0150*/  STS [R7], R2 ;  /* 0x0000000207007388 */ /* 0x0041e20000000800 */
[----:B------:R-:W-:Y:S07]  /*0160*/  BAR.SYNC.DEFER_BLOCKING 0x0 ;  /* 0x0000000000007b1d */ /* 0x000fee0000010000 */
[----:B------:R-:W-:Y:S05]  /*0170*/  BRA.U !UP0, `(.L_x_0) ;  /* 0x00000001083c7547 */ /* 0x000fea000b800000 */
[----:B------:R-:W-:-:S07]  /*0180*/  MOV R0, UR4 ;  /* 0x0000000400007c02 */ /* 0x000fce0008000f00 */
.L_x_3:
[----:B------:R-:W-:Y:S01]  /*0190*/  MOV R6, R0 ;  /* 0x0000000000067202 */ /* 0x000fe20000000f00 */
[----:B------:R-:W-:Y:S01]  /*01a0*/  BSSY.RECONVERGENT B0, `(.L_x_1) ;  /* 0x0000009000007945 */ /* 0x000fe20003800200 */
[----:B------:R-:W-:-:S04]  /*01b0*/  SHF.R.U32.HI R0, RZ, 0x1, R0 ;  /* 0x00000001ff007819 */ /* 0x000fc80000011600 */
[----:B------:R-:W-:-:S13]  /*01c0*/  ISETP.GE.U32.AND P0, PT, R9, R0, PT ;  /* 0x000000000900720c */ /* 0x000fda0003f06070 */
[----:B-1----:R-:W-:Y:S05]  /*01d0*/  @P0 BRA `(.L_x_2) ;  /* 0x0000000000140947 */ /* 0x002fea0003800000 */
[----:B0-----:R-:W-:Y:S01]  /*01e0*/  LEA R2, R0, R7, 0x2 ;  /* 0x0000000700027211 */ /* 0x001fe200078e10ff */
[----:B------:R-:W-:Y:S05]  /*01f0*/  LDS R3, [R7] ;  /* 0x0000000007037984 */ /* 0x000fea0000000800 */
[----:B------:R-:W0:Y:S02]  /*0200*/  LDS R2, [R2] ;  /* 0x0000000002027984 */ /* 0x000e240000000800 */
[----:B0-----:R-:W-:-:S13]  /*0210*/  FSETP.GT.AND P0, PT, R2, R3, PT ;  /* 0x000000030200720b */ /* 0x001fda0003f04000 */
[----:B------:R1:W-:Y:S02]  /*0220*/  @P0 STS [R7], R2 ;  /* 0x0000000207000388 */ /* 0x0003e40000000800 */
.L_x_2:
[----:B------:R-:W-:Y:S05]  /*0230*/  BSYNC.RECONVERGENT B0 ;  /* 0x0000000000007941 */ /* 0x000fea0003800200 */
.L_x_1:
[----:B------:R-:W-:Y:S01]  /*0240*/  BAR.SYNC.DEFER_BLOCKING 0x0 ;  /* 0x0000000000007b1d */ /* 0x000fe20000010000 */
[----:B------:R-:W-:-:S13]  /*0250*/  ISETP.GT.U32.AND P0, PT, R6, 0x3, PT ;  /* 0x000000030600780c */ /* 0x000fda0003f04070 */
[----:B------:R-:W-:Y:S05]  /*0260*/  @P0 BRA `(.L_x_3) ;  /* 0xfffffffc00c80947 */ /* 0x000fea000383ffff */
.L_x_0:
[----:B------:R-:W-:-:S13]  /*0270*/  ISETP.NE.AND P0, PT, R9, RZ, PT ;  /* 0x000000ff0900720c */ /* 0x000fda0003f05270 */
[----:B------:R-:W-:Y:S05]  /*0280*/  @P0 EXIT ;  /* 0x000000000000094d */ /* 0x000fea0003800000 */
[----:B------:R-:W2:Y:S01]  /*0290*/  S2UR UR5, SR_CgaCtaId ;  /* 0x00000000000579c3 */ /* 0x000ea20000008800 */
[----:B------:R-:W-:Y:S01]  /*02a0*/  UMOV UR4, 0x400 ;  /* 0x0000040000047882 */ /* 0x000fe20000000000 */
[----:B------:R-:W-:-:S06]  /*02b0*/  IMAD R5, R5, UR8, R4 ;  /* 0x0000000805057c24 */ /* 0x000fcc000f8e0204 */
[----:B01----:R-:W0:Y:S01]  /*02c0*/  LDC.64 R2, c[0x0][0x388] ;  /* 0x0000e200ff027b82 */ /* 0x003e220000000a00 */
[----:B--2---:R-:W-:Y:S01]  /*02d0*/  ULEA UR4, UR5, UR4, 0x18 ;  /* 0x0000000405047291 */ /* 0x004fe2000f8ec0ff */
[----:B0-----:R-:W-:-:S08]  /*02e0*/  IMAD.WIDE R2, R5, 0x4, R2 ;  /* 0x0000000405027825 */ /* 0x001fd000078e0202 */
[----:B------:R-:W0:Y:S04]  /*02f0*/  LDS R7, [UR4] ;  /* 0x00000004ff077984 */ /* 0x000e280008000800 */
[----:B0-----:R-:W-:Y:S01]  /*0300*/  STG.E desc[UR6][R2.64], R7 ;  /* 0x0000000702007986 */ /* 0x001fe2000c101906 */
[----:B------:R-:W-:Y:S05]  /*0310*/  EXIT ;  /* 0x000000000000794d */ /* 0x000fea0003800000 */
.L_x_4:
[----:B------:R-:W-:-:S00]  /*0320*/  BRA `(.L_x_4) ;  /* 0xfffffffc00fc7947 */ /* 0x000fc0000383ffff */
[----:B------:R-:W-:-:S00]  /*0330*/  NOP ;  /* 0x0000000000007918 */ /* 0x000fc00000000000 */
        /* <DEDUP_REMOVED lines=12> */
.L_x_5:


//--------------------- .nv.shared._Z28maxAlongChannelsSharedMemoryPfS_iiii --------------------------
	.section	.nv.shared._Z28maxAlongChannelsSharedMemoryPfS_iiii,"aw",@nobits
	.sectionflags	@""
	.align	16
	.zero		1024


//--------------------- .nv.shared.reserved.0     --------------------------
	.section	.nv.shared.reserved.0,"aw",@nobits
	.weak		__nv_reservedSMEM_offset_0_alias
	.size		__nv_reservedSMEM_offset_0_alias, 0, 64
	.other		__nv_reservedSMEM_offset_0_alias,@"STO_CUDA_RESERVED_SHARED STV_DEFAULT"
__nv_reservedSMEM_offset_0_alias:
	.zero		0
	.zero		64


//--------------------- .nv.constant0._Z28maxAlongChannelsSharedMemoryPfS_iiii --------------------------
	.section	.nv.constant0._Z28maxAlongChannelsSharedMemoryPfS_iiii,"a",@progbits
	.sectionflags	@""
	.align	4
.nv.constant0._Z28maxAlongChannelsSharedMemoryPfS_iiii:
	.zero		928


//--------------------- SYMBOLS --------------------------

	.type		.nv.reservedSmem.offset0,@object
	.size		.nv.reservedSmem.offset0,0x4
	.type		.nv.reservedSmem.cap,@object
	.size		.nv.reservedSmem.cap,0x4
